//
// Generated by NVIDIA NVVM Compiler
//
// Compiler Build ID: CL-36424714
// Cuda compilation tools, release 13.0, V13.0.88
// Based on NVVM 20.0.0
//

.version 9.0
.target sm_100
.address_size 64

	// .globl	_Z14inclusive_scanPiS_i
// _ZZ14inclusive_scanPiS_iE4temp has been demoted

.visible .entry _Z14inclusive_scanPiS_i(
	.param .u64 .ptr .align 1 _Z14inclusive_scanPiS_i_param_0,
	.param .u64 .ptr .align 1 _Z14inclusive_scanPiS_i_param_1,
	.param .u32 _Z14inclusive_scanPiS_i_param_2
)
{
	.reg .pred 	%p<6>;
	.reg .b32 	%r<19>;
	.reg .b64 	%rd<9>;
	// demoted variable
	.shared .align 4 .b8 _ZZ14inclusive_scanPiS_iE4temp[64];
	ld.param.u64 	%rd1, [_Z14inclusive_scanPiS_i_param_0];
	ld.param.u64 	%rd2, [_Z14inclusive_scanPiS_i_param_1];
	ld.param.u32 	%r5, [_Z14inclusive_scanPiS_i_param_2];
	mov.u32 	%r1, %tid.x;
	setp.ge.s32 	%p1, %r1, %r5;
	shl.b32 	%r6, %r1, 2;
	mov.u32 	%r7, _ZZ14inclusive_scanPiS_iE4temp;
	add.s32 	%r2, %r7, %r6;
	@%p1 bra 	$L__BB0_2;
	cvta.to.global.u64 	%rd3, %rd1;
	mul.wide.u32 	%rd4, %r1, 4;
	add.s64 	%rd5, %rd3, %rd4;
	ld.global.u32 	%r8, [%rd5];
	st.shared.u32 	[%r2], %r8;
$L__BB0_2:
	bar.sync 	0;
	setp.lt.s32 	%p2, %r5, 2;
	@%p2 bra 	$L__BB0_7;
	mov.b32 	%r18, 1;
$L__BB0_4:
	setp.lt.u32 	%p3, %r1, %r18;
	@%p3 bra 	$L__BB0_6;
	sub.s32 	%r10, %r1, %r18;
	shl.b32 	%r11, %r10, 2;
	add.s32 	%r13, %r7, %r11;
	ld.shared.u32 	%r14, [%r13];
	ld.shared.u32 	%r15, [%r2];
	add.s32 	%r16, %r15, %r14;
	st.shared.u32 	[%r2], %r16;
$L__BB0_6:
	bar.sync 	0;
	shl.b32 	%r18, %r18, 1;
	setp.lt.s32 	%p4, %r18, %r5;
	@%p4 bra 	$L__BB0_4;
$L__BB0_7:
	setp.ge.s32 	%p5, %r1, %r5;
	@%p5 bra 	$L__BB0_9;
	ld.shared.u32 	%r17, [%r2];
	cvta.to.global.u64 	%rd6, %rd2;
	mul.wide.u32 	%rd7, %r1, 4;
	add.s64 	%rd8, %rd6, %rd7;
	st.global.u32 	[%rd8], %r17;
$L__BB0_9:
	ret;

}


// ===== COMPILED SASS (sm_100) =====

	.target	sm_100

	.elftype	@"ET_EXEC"


//--------------------- .note.nv.tkinfo           --------------------------
	.section	.note.nv.tkinfo,"",@"SHT_NOTE"
	.sectionflags	@"SHF_NOTE_NV_TKINFO"
	.tkinfo
        /*0018*/ 	.word	0x00000002
        /*0030*/ 	.string	""
        /*0030*/ 	.string	"ptxas"
        /*0030*/ 	.string	"Cuda compilation tools, release 13.0, V13.0.88"
        /*0030*/ 	.string	"Build cuda_13.0.r13.0/compiler.36424714_0"
        /*0030*/ 	.string	"-arch sm_100 -m 64 "



//--------------------- .note.nv.cuinfo           --------------------------
	.section	.note.nv.cuinfo,"",@"SHT_NOTE"
	.sectionflags	@"SHF_NOTE_NV_CUINFO"
        /*0018*/ 	.short	0x0002
        /*001a*/ 	.short	0x0064
        /*001c*/ 	.short	0x0082
	.zero		2


//--------------------- .nv.info                  --------------------------
	.section	.nv.info,"",@"SHT_CUDA_INFO"
	.align	4


	//----- nvinfo : EIATTR_REGCOUNT
	.align		4
        /*0000*/ 	.byte	0x04, 0x2f
        /*0002*/ 	.short	(.L_1 - .L_0)
	.align		4
.L_0:
        /*0004*/ 	.word	index@(_Z14inclusive_scanPiS_i)
        /*0008*/ 	.word	0x0000000a


	//----- nvinfo : EIATTR_FRAME_SIZE
	.align		4
.L_1:
        /*000c*/ 	.byte	0x04, 0x11
        /*000e*/ 	.short	(.L_3 - .L_2)
	.align		4
.L_2:
        /*0010*/ 	.word	index@(_Z14inclusive_scanPiS_i)
        /*0014*/ 	.word	0x00000000


	//----- nvinfo : EIATTR_MIN_STACK_SIZE
	.align		4
.L_3:
        /*0018*/ 	.byte	0x04, 0x12
        /*001a*/ 	.short	(.L_5 - .L_4)
	.align		4
.L_4:
        /*001c*/ 	.word	index@(_Z14inclusive_scanPiS_i)
        /*0020*/ 	.word	0x00000000
.L_5:


//--------------------- .nv.compat                --------------------------
	.section	.nv.compat,"",@"SHT_CUDA_COMPAT_INFO"
	.align	4
        /*0000*/ 	.byte	0x02, 0x09, 0x00, 0x00, 0x02, 0x02, 0x01, 0x00, 0x02, 0x05, 0x05, 0x00, 0x03, 0x07, 0x01, 0x01
        /*0010*/ 	.byte	0x02, 0x03, 0x00, 0x00, 0x02, 0x06, 0x01, 0x00, 0x04, 0x0b, 0x08, 0x00, 0x09, 0x00, 0x00, 0x00
        /*0020*/ 	.byte	0x00, 0x00, 0x00, 0x00


//--------------------- .nv.info._Z14inclusive_scanPiS_i --------------------------
	.section	.nv.info._Z14inclusive_scanPiS_i,"",@"SHT_CUDA_INFO"
	.sectionflags	@""
	.align	4


	//----- nvinfo : EIATTR_CUDA_API_VERSION
	.align		4
        /*0000*/ 	.byte	0x04, 0x37
        /*0002*/ 	.short	(.L_7 - .L_6)
.L_6:
        /*0004*/ 	.word	0x00000082


	//----- nvinfo : EIATTR_KPARAM_INFO
	.align		4
.L_7:
        /*0008*/ 	.byte	0x04, 0x17
        /*000a*/ 	.short	(.L_9 - .L_8)
.L_8:
        /*000c*/ 	.word	0x00000000
        /*0010*/ 	.short	0x0002
        /*0012*/ 	.short	0x0010
        /*0014*/ 	.byte	0x00, 0xf0, 0x11, 0x00


	//----- nvinfo : EIATTR_KPARAM_INFO
	.align		4
.L_9:
        /*0018*/ 	.byte	0x04, 0x17
        /*001a*/ 	.short	(.L_11 - .L_10)
.L_10:
        /*001c*/ 	.word	0x00000000
        /*0020*/ 	.short	0x0001
        /*0022*/ 	.short	0x0008
        /*0024*/ 	.byte	0x00, 0xf5, 0x21, 0x00


	//----- nvinfo : EIATTR_KPARAM_INFO
	.align		4
.L_11:
        /*0028*/ 	.byte	0x04, 0x17
        /*002a*/ 	.short	(.L_13 - .L_12)
.L_12:
        /*002c*/ 	.word	0x00000000
        /*0030*/ 	.short	0x0000
        /*0032*/ 	.short	0x0000
        /*0034*/ 	.byte	0x00, 0xf5, 0x21, 0x00


	//----- nvinfo : EIATTR_SPARSE_MMA_MASK
	.align		4
.L_13:
        /*0038*/ 	.byte	0x03, 0x50
        /*003a*/ 	.short	0x0000


	//----- nvinfo : EIATTR_MAXREG_COUNT
	.align		4
        /*003c*/ 	.byte	0x03, 0x1b
        /*003e*/ 	.short	0x00ff


	//----- nvinfo : EIATTR_NUM_BARRIERS
	.align		4
        /*0040*/ 	.byte	0x02, 0x4c
        /*0042*/ 	.byte	0x01
	.zero		1


	//----- nvinfo : EIATTR_MERCURY_ISA_VERSION
	.align		4
        /*0044*/ 	.byte	0x03, 0x5f
        /*0046*/ 	.short	0x0101


	//----- nvinfo : EIATTR_VRC_CTA_INIT_COUNT
	.align		4
        /*0048*/ 	.byte	0x02, 0x4a
	.zero		1
	.zero		1


	//----- nvinfo : EIATTR_EXIT_INSTR_OFFSETS
	.align		4
        /*004c*/ 	.byte	0x04, 0x1c
        /*004e*/ 	.short	(.L_15 - .L_14)


	//   ....[0]....
.L_14:
        /*0050*/ 	.word	0x000001e0


	//   ....[1]....
        /*0054*/ 	.word	0x00000230


	//----- nvinfo : EIATTR_CBANK_PARAM_SIZE
	.align		4
.L_15:
        /*0058*/ 	.byte	0x03, 0x19
        /*005a*/ 	.short	0x0014


	//----- nvinfo : EIATTR_PARAM_CBANK
	.align		4
        /*005c*/ 	.byte	0x04, 0x0a
        /*005e*/ 	.short	(.L_17 - .L_16)
	.align		4
.L_16:
        /*0060*/ 	.word	index@(.nv.constant0._Z14inclusive_scanPiS_i)
        /*0064*/ 	.short	0x0380
        /*0066*/ 	.short	0x0014


	//----- nvinfo : EIATTR_SW_WAR
	.align		4
.L_17:
        /*0068*/ 	.byte	0x04, 0x36
        /*006a*/ 	.short	(.L_19 - .L_18)
.L_18:
        /*006c*/ 	.word	0x00000008
.L_19:


//--------------------- .nv.callgraph             --------------------------
	.section	.nv.callgraph,"",@"SHT_CUDA_CALLGRAPH"
	.align	4
	.sectionentsize	8
	.align		4
        /*0000*/ 	.word	0x00000000
	.align		4
        /*0004*/ 	.word	0xffffffff
	.align		4
        /*0008*/ 	.word	0x00000000
	.align		4
        /*000c*/ 	.word	0xfffffffe
	.align		4
        /*0010*/ 	.word	0x00000000
	.align		4
        /*0014*/ 	.word	0xfffffffd
	.align		4
        /*0018*/ 	.word	0x00000000
	.align		4
        /*001c*/ 	.word	0xfffffffc


//--------------------- .text._Z14inclusive_scanPiS_i --------------------------
	.section	.text._Z14inclusive_scanPiS_i,"ax",@progbits
	.align	128
        .global         _Z14inclusive_scanPiS_i
        .type           _Z14inclusive_scanPiS_i,@function
        .size           _Z14inclusive_scanPiS_i,(.L_x_3 - _Z14inclusive_scanPiS_i)
        .other          _Z14inclusive_scanPiS_i,@"STO_CUDA_ENTRY STV_DEFAULT"
_Z14inclusive_scanPiS_i:
.text._Z14inclusive_scanPiS_i:
[----:B------:R-:W-:Y:S01]  /*0000*/  LDC R1, c[0x0][0x37c] ;  /* 0x0000df00ff017b82 */ /* 0x000fe20000000800 */
[----:B------:R-:W0:Y:S01]  /*0010*/  S2R R7, SR_TID.X ;  /* 0x0000000000077919 */ /* 0x000e220000002100 */
[----:B------:R-:W0:Y:S01]  /*0020*/  LDCU UR6, c[0x0][0x390] ;  /* 0x00007200ff0677ac */ /* 0x000e220008000800 */
[----:B------:R-:W1:Y:S01]  /*0030*/  LDCU.64 UR8, c[0x0][0x358] ;  /* 0x00006b00ff0877ac */ /* 0x000e620008000a00 */
[----:B0-----:R-:W-:-:S13]  /*0040*/  ISETP.GE.AND P0, PT, R7, UR6, PT ;  /* 0x0000000607007c0c */ /* 0x001fda000bf06270 */
[----:B------:R-:W0:Y:S02]  /*0050*/  @!P0 LDC.64 R2, c[0x0][0x380] ;  /* 0x0000e000ff028b82 */ /* 0x000e240000000a00 */
[----:B0-----:R-:W-:-:S06]  /*0060*/  @!P0 IMAD.WIDE.U32 R2, R7, 0x4, R2 ;  /* 0x0000000407028825 */ /* 0x001fcc00078e0002 */
[----:B-1----:R-:W2:Y:S01]  /*0070*/  @!P0 LDG.E R3, desc[UR8][R2.64] ;  /* 0x0000000802038981 */ /* 0x002ea2000c1e1900 */
[----:B------:R-:W0:Y:S01]  /*0080*/  S2UR UR5, SR_CgaCtaId ;  /* 0x00000000000579c3 */ /* 0x000e220000008800 */
[----:B------:R-:W-:Y:S01]  /*0090*/  UMOV UR4, 0x400 ;  /* 0x0000040000047882 */ /* 0x000fe20000000000 */
[----:B------:R-:W-:Y:S02]  /*00a0*/  UISETP.GE.AND UP0, UPT, UR6, 0x2, UPT ;  /* 0x000000020600788c */ /* 0x000fe4000bf06270 */
[----:B0-----:R-:W-:-:S06]  /*00b0*/  ULEA UR4, UR5, UR4, 0x18 ;  /* 0x0000000405047291 */ /* 0x001fcc000f8ec0ff */
[----:B------:R-:W-:-:S05]  /*00c0*/  LEA R0, R7, UR4, 0x2 ;  /* 0x0000000407007c11 */ /* 0x000fca000f8e10ff */
[----:B--2---:R0:W-:Y:S01]  /*00d0*/  @!P0 STS [R0], R3 ;  /* 0x0000000300008388 */ /* 0x0041e20000000800 */
[----:B------:R-:W-:Y:S06]  /*00e0*/  BAR.SYNC.DEFER_BLOCKING 0x0 ;  /* 0x0000000000007b1d */ /* 0x000fec0000010000 */
[----:B------:R-:W-:Y:S05]  /*00f0*/  BRA.U !UP0, `(.L_x_0) ;  /* 0x0000000108347547 */ /* 0x000fea000b800000 */
[----:B------:R-:W1:Y:S01]  /*0100*/  LDCU UR6, c[0x0][0x390] ;  /* 0x00007200ff0677ac */ /* 0x000e620008000800 */
[----:B------:R-:W-:-:S05]  /*0110*/  UMOV UR5, 0x1 ;  /* 0x0000000100057882 */ /* 0x000fca0000000000 */
.L_x_1:
[----:B------:R-:W-:-:S13]  /*0120*/  ISETP.GE.U32.AND P0, PT, R7, UR5, PT ;  /* 0x0000000507007c0c */ /* 0x000fda000bf06070 */
[----:B------:R-:W-:Y:S01]  /*0130*/  @P0 VIADD R2, R7, -UR5 ;  /* 0x8000000507020c36 */ /* 0x000fe20008000000 */
[----:B0-2---:R-:W-:Y:S01]  /*0140*/  @P0 LDS R3, [R0] ;  /* 0x0000000000030984 */ /* 0x005fe20000000800 */
[----:B------:R-:W-:-:S03]  /*0150*/  USHF.L.U32 UR5, UR5, 0x1, URZ ;  /* 0x0000000105057899 */ /* 0x000fc600080006ff */
[----:B------:R-:W-:Y:S01]  /*0160*/  @P0 LEA R2, R2, UR4, 0x2 ;  /* 0x0000000402020c11 */ /* 0x000fe2000f8e10ff */
[----:B-1----:R-:W-:-:S05]  /*0170*/  UISETP.GE.AND UP0, UPT, UR5, UR6, UPT ;  /* 0x000000060500728c */ /* 0x002fca000bf06270 */
[----:B------:R-:W0:Y:S02]  /*0180*/  @P0 LDS R2, [R2] ;  /* 0x0000000002020984 */ /* 0x000e240000000800 */
[----:B0-----:R-:W-:-:S05]  /*0190*/  @P0 IMAD.IADD R3, R2, 0x1, R3 ;  /* 0x0000000102030824 */ /* 0x001fca00078e0203 */
[----:B------:R2:W-:Y:S01]  /*01a0*/  @P0 STS [R0], R3 ;  /* 0x0000000300000388 */ /* 0x0005e20000000800 */
[----:B------:R-:W-:Y:S06]  /*01b0*/  BAR.SYNC.DEFER_BLOCKING 0x0 ;  /* 0x0000000000007b1d */ /* 0x000fec0000010000 */
[----:B------:R-:W-:Y:S05]  /*01c0*/  BRA.U !UP0, `(.L_x_1) ;  /* 0xfffffffd08d47547 */ /* 0x000fea000b83ffff */
.L_x_0:
[----:B------:R-:W-:-:S13]  /*01d0*/  ISETP.GE.AND P0, PT, R7, UR6, PT ;  /* 0x0000000607007c0c */ /* 0x000fda000bf06270 */
[----:B------:R-:W-:Y:S05]  /*01e0*/  @P0 EXIT ;  /* 0x000000000000094d */ /* 0x000fea0003800000 */
[----:B------:R-:W1:Y:S01]  /*01f0*/  LDS R5, [R0] ;  /* 0x0000000000057984 */ /* 0x000e620000000800 */
[----:B0-2---:R-:W0:Y:S02]  /*0200*/  LDC.64 R2, c[0x0][0x388] ;  /* 0x0000e200ff027b82 */ /* 0x005e240000000a00 */
[----:B0-----:R-:W-:-:S05]  /*0210*/  IMAD.WIDE.U32 R2, R7, 0x4, R2 ;  /* 0x0000000407027825 */ /* 0x001fca00078e0002 */
[----:B-1----:R-:W-:Y:S01]  /*0220*/  STG.E desc[UR8][R2.64], R5 ;  /* 0x0000000502007986 */ /* 0x002fe2000c101908 */
[----:B------:R-:W-:Y:S05]  /*0230*/  EXIT ;  /* 0x000000000000794d */ /* 0x000fea0003800000 */
.L_x_2:
[----:B------:R-:W-:-:S00]  /*0240*/  BRA `(.L_x_2) ;  /* 0xfffffffc00fc7947 */ /* 0x000fc0000383ffff */
[----:B------:R-:W-:-:S00]  /*0250*/  NOP ;  /* 0x0000000000007918 */ /* 0x000fc00000000000 */
        /* <DEDUP_REMOVED lines=10> */
.L_x_3:


//--------------------- .nv.shared._Z14inclusive_scanPiS_i --------------------------
	.section	.nv.shared._Z14inclusive_scanPiS_i,"aw",@nobits
	.sectionflags	@""
	.align	4
.nv.shared._Z14inclusive_scanPiS_i:
	.zero		1088


//--------------------- .nv.shared.reserved.0     --------------------------
	.section	.nv.shared.reserved.0,"aw",@nobits
	.weak		__nv_reservedSMEM_offset_0_alias
	.size		__nv_reservedSMEM_offset_0_alias, 0, 64
	.other		__nv_reservedSMEM_offset_0_alias,@"STO_CUDA_RESERVED_SHARED STV_DEFAULT"
__nv_reservedSMEM_offset_0_alias:
	.zero		0
	.zero		64


//--------------------- .nv.constant0._Z14inclusive_scanPiS_i --------------------------
	.section	.nv.constant0._Z14inclusive_scanPiS_i,"a",@progbits
	.sectionflags	@""
	.align	4
.nv.constant0._Z14inclusive_scanPiS_i:
	.zero		916


//--------------------- SYMBOLS --------------------------

	.type		.nv.reservedSmem.offset0,@object
	.size		.nv.reservedSmem.offset0,0x4
	.type		.nv.reservedSmem.cap,@object
	.size		.nv.reservedSmem.cap,0x4
